//
// Generated by NVIDIA NVVM Compiler
//
// Compiler Build ID: CL-36424714
// Cuda compilation tools, release 13.0, V13.0.88
// Based on NVVM 20.0.0
//

.version 9.0
.target sm_100
.address_size 64

	// .globl	_Z13conv2d_kernelPKfS0_Pfiiiiiiiiiiii

.visible .entry _Z13conv2d_kernelPKfS0_Pfiiiiiiiiiiii(
	.param .u64 .ptr .align 1 _Z13conv2d_kernelPKfS0_Pfiiiiiiiiiiii_param_0,
	.param .u64 .ptr .align 1 _Z13conv2d_kernelPKfS0_Pfiiiiiiiiiiii_param_1,
	.param .u64 .ptr .align 1 _Z13conv2d_kernelPKfS0_Pfiiiiiiiiiiii_param_2,
	.param .u32 _Z13conv2d_kernelPKfS0_Pfiiiiiiiiiiii_param_3,
	.param .u32 _Z13conv2d_kernelPKfS0_Pfiiiiiiiiiiii_param_4,
	.param .u32 _Z13conv2d_kernelPKfS0_Pfiiiiiiiiiiii_param_5,
	.param .u32 _Z13conv2d_kernelPKfS0_Pfiiiiiiiiiiii_param_6,
	.param .u32 _Z13conv2d_kernelPKfS0_Pfiiiiiiiiiiii_param_7,
	.param .u32 _Z13conv2d_kernelPKfS0_Pfiiiiiiiiiiii_param_8,
	.param .u32 _Z13conv2d_kernelPKfS0_Pfiiiiiiiiiiii_param_9,
	.param .u32 _Z13conv2d_kernelPKfS0_Pfiiiiiiiiiiii_param_10,
	.param .u32 _Z13conv2d_kernelPKfS0_Pfiiiiiiiiiiii_param_11,
	.param .u32 _Z13conv2d_kernelPKfS0_Pfiiiiiiiiiiii_param_12,
	.param .u32 _Z13conv2d_kernelPKfS0_Pfiiiiiiiiiiii_param_13,
	.param .u32 _Z13conv2d_kernelPKfS0_Pfiiiiiiiiiiii_param_14
)
{
	.reg .pred 	%p<93>;
	.reg .b32 	%r<90>;
	.reg .b32 	%f<103>;
	.reg .b64 	%rd<28>;

	ld.param.u64 	%rd9, [_Z13conv2d_kernelPKfS0_Pfiiiiiiiiiiii_param_0];
	ld.param.u64 	%rd10, [_Z13conv2d_kernelPKfS0_Pfiiiiiiiiiiii_param_1];
	ld.param.u32 	%r26, [_Z13conv2d_kernelPKfS0_Pfiiiiiiiiiiii_param_3];
	ld.param.u32 	%r37, [_Z13conv2d_kernelPKfS0_Pfiiiiiiiiiiii_param_4];
	ld.param.u32 	%r28, [_Z13conv2d_kernelPKfS0_Pfiiiiiiiiiiii_param_6];
	ld.param.u32 	%r29, [_Z13conv2d_kernelPKfS0_Pfiiiiiiiiiiii_param_7];
	ld.param.u32 	%r30, [_Z13conv2d_kernelPKfS0_Pfiiiiiiiiiiii_param_8];
	ld.param.u32 	%r31, [_Z13conv2d_kernelPKfS0_Pfiiiiiiiiiiii_param_9];
	ld.param.u32 	%r32, [_Z13conv2d_kernelPKfS0_Pfiiiiiiiiiiii_param_10];
	ld.param.u32 	%r33, [_Z13conv2d_kernelPKfS0_Pfiiiiiiiiiiii_param_11];
	ld.param.u32 	%r34, [_Z13conv2d_kernelPKfS0_Pfiiiiiiiiiiii_param_12];
	ld.param.u32 	%r35, [_Z13conv2d_kernelPKfS0_Pfiiiiiiiiiiii_param_13];
	ld.param.u32 	%r36, [_Z13conv2d_kernelPKfS0_Pfiiiiiiiiiiii_param_14];
	cvta.to.global.u64 	%rd1, %rd10;
	cvta.to.global.u64 	%rd2, %rd9;
	mul.lo.s32 	%r38, %r31, %r37;
	mul.lo.s32 	%r39, %r38, %r32;
	mov.u32 	%r40, %ctaid.x;
	mov.u32 	%r41, %ntid.x;
	mov.u32 	%r42, %tid.x;
	mad.lo.s32 	%r1, %r40, %r41, %r42;
	setp.ge.s32 	%p2, %r1, %r39;
	mov.f32 	%f81, 0f00000000;
	@%p2 bra 	$L__BB0_48;
	mul.lo.s32 	%r43, %r32, %r31;
	div.s32 	%r2, %r1, %r43;
	mul.lo.s32 	%r44, %r2, %r43;
	sub.s32 	%r45, %r1, %r44;
	div.s32 	%r3, %r45, %r32;
	mul.lo.s32 	%r46, %r3, %r32;
	sub.s32 	%r4, %r45, %r46;
	setp.lt.s32 	%p3, %r26, 1;
	@%p3 bra 	$L__BB0_47;
	mul.lo.s32 	%r47, %r3, %r35;
	sub.s32 	%r5, %r47, %r33;
	mul.lo.s32 	%r48, %r4, %r36;
	sub.s32 	%r6, %r48, %r34;
	min.s32 	%r49, %r29, %r30;
	setp.lt.s32 	%p4, %r49, 1;
	@%p4 bra 	$L__BB0_47;
	and.b32  	%r7, %r30, 7;
	and.b32  	%r8, %r30, 2147483640;
	mov.f32 	%f81, 0f00000000;
	mov.b32 	%r84, 0;
$L__BB0_4:
	mov.b32 	%r85, 0;
$L__BB0_5:
	ld.param.u32 	%r83, [_Z13conv2d_kernelPKfS0_Pfiiiiiiiiiiii_param_5];
	setp.lt.u32 	%p5, %r30, 8;
	add.s32 	%r53, %r5, %r85;
	setp.gt.s32 	%p6, %r53, -1;
	setp.lt.s32 	%p7, %r53, %r83;
	and.pred  	%p1, %p6, %p7;
	mad.lo.s32 	%r54, %r84, %r83, %r53;
	mul.lo.s32 	%r11, %r54, %r28;
	mad.lo.s32 	%r55, %r2, %r26, %r84;
	mad.lo.s32 	%r56, %r55, %r29, %r85;
	mul.lo.s32 	%r12, %r56, %r30;
	mov.b32 	%r88, 0;
	@%p5 bra 	$L__BB0_24;
	mov.b32 	%r86, 0;
$L__BB0_7:
	.pragma "nounroll";
	add.s32 	%r14, %r6, %r86;
	setp.gt.s32 	%p8, %r14, -1;
	setp.lt.s32 	%p9, %r14, %r28;
	and.pred  	%p10, %p8, %p9;
	and.pred  	%p11, %p1, %p10;
	add.s32 	%r58, %r14, %r11;
	mul.wide.s32 	%rd11, %r58, 4;
	add.s64 	%rd3, %rd2, %rd11;
	add.s32 	%r59, %r86, %r12;
	mul.wide.s32 	%rd12, %r59, 4;
	add.s64 	%rd4, %rd1, %rd12;
	not.pred 	%p12, %p11;
	@%p12 bra 	$L__BB0_9;
	ld.global.f32 	%f45, [%rd3];
	ld.global.f32 	%f46, [%rd4];
	fma.rn.f32 	%f81, %f45, %f46, %f81;
$L__BB0_9:
	add.s32 	%r60, %r14, 1;
	setp.gt.s32 	%p13, %r60, -1;
	setp.lt.s32 	%p14, %r60, %r28;
	and.pred  	%p15, %p13, %p14;
	and.pred  	%p16, %p1, %p15;
	not.pred 	%p17, %p16;
	@%p17 bra 	$L__BB0_11;
	ld.global.f32 	%f47, [%rd3+4];
	ld.global.f32 	%f48, [%rd4+4];
	fma.rn.f32 	%f81, %f47, %f48, %f81;
$L__BB0_11:
	add.s32 	%r61, %r14, 2;
	setp.gt.s32 	%p18, %r61, -1;
	setp.lt.s32 	%p19, %r61, %r28;
	and.pred  	%p20, %p18, %p19;
	and.pred  	%p21, %p1, %p20;
	not.pred 	%p22, %p21;
	@%p22 bra 	$L__BB0_13;
	ld.global.f32 	%f49, [%rd3+8];
	ld.global.f32 	%f50, [%rd4+8];
	fma.rn.f32 	%f81, %f49, %f50, %f81;
$L__BB0_13:
	add.s32 	%r62, %r14, 3;
	setp.gt.s32 	%p23, %r62, -1;
	setp.lt.s32 	%p24, %r62, %r28;
	and.pred  	%p25, %p23, %p24;
	and.pred  	%p26, %p1, %p25;
	not.pred 	%p27, %p26;
	@%p27 bra 	$L__BB0_15;
	ld.global.f32 	%f51, [%rd3+12];
	ld.global.f32 	%f52, [%rd4+12];
	fma.rn.f32 	%f81, %f51, %f52, %f81;
$L__BB0_15:
	add.s32 	%r63, %r14, 4;
	setp.gt.s32 	%p28, %r63, -1;
	setp.lt.s32 	%p29, %r63, %r28;
	and.pred  	%p30, %p28, %p29;
	and.pred  	%p31, %p1, %p30;
	not.pred 	%p32, %p31;
	@%p32 bra 	$L__BB0_17;
	ld.global.f32 	%f53, [%rd3+16];
	ld.global.f32 	%f54, [%rd4+16];
	fma.rn.f32 	%f81, %f53, %f54, %f81;
$L__BB0_17:
	add.s32 	%r64, %r14, 5;
	setp.gt.s32 	%p33, %r64, -1;
	setp.lt.s32 	%p34, %r64, %r28;
	and.pred  	%p35, %p33, %p34;
	and.pred  	%p36, %p1, %p35;
	not.pred 	%p37, %p36;
	@%p37 bra 	$L__BB0_19;
	ld.global.f32 	%f55, [%rd3+20];
	ld.global.f32 	%f56, [%rd4+20];
	fma.rn.f32 	%f81, %f55, %f56, %f81;
$L__BB0_19:
	add.s32 	%r65, %r14, 6;
	setp.gt.s32 	%p38, %r65, -1;
	setp.lt.s32 	%p39, %r65, %r28;
	and.pred  	%p40, %p38, %p39;
	and.pred  	%p41, %p1, %p40;
	not.pred 	%p42, %p41;
	@%p42 bra 	$L__BB0_21;
	ld.global.f32 	%f57, [%rd3+24];
	ld.global.f32 	%f58, [%rd4+24];
	fma.rn.f32 	%f81, %f57, %f58, %f81;
$L__BB0_21:
	add.s32 	%r66, %r14, 7;
	setp.gt.s32 	%p43, %r66, -1;
	setp.lt.s32 	%p44, %r66, %r28;
	and.pred  	%p45, %p43, %p44;
	and.pred  	%p46, %p1, %p45;
	not.pred 	%p47, %p46;
	@%p47 bra 	$L__BB0_23;
	ld.global.f32 	%f59, [%rd3+28];
	ld.global.f32 	%f60, [%rd4+28];
	fma.rn.f32 	%f81, %f59, %f60, %f81;
$L__BB0_23:
	add.s32 	%r86, %r86, 8;
	setp.ne.s32 	%p48, %r86, %r8;
	mov.u32 	%r88, %r8;
	@%p48 bra 	$L__BB0_7;
$L__BB0_24:
	setp.eq.s32 	%p49, %r7, 0;
	@%p49 bra 	$L__BB0_45;
	add.s32 	%r67, %r7, -1;
	setp.lt.u32 	%p50, %r67, 3;
	@%p50 bra 	$L__BB0_35;
	add.s32 	%r17, %r6, %r88;
	setp.gt.s32 	%p51, %r17, -1;
	setp.lt.s32 	%p52, %r17, %r28;
	and.pred  	%p53, %p51, %p52;
	and.pred  	%p55, %p1, %p53;
	add.s32 	%r68, %r17, %r11;
	mul.wide.s32 	%rd13, %r68, 4;
	add.s64 	%rd5, %rd2, %rd13;
	add.s32 	%r69, %r88, %r12;
	mul.wide.s32 	%rd14, %r69, 4;
	add.s64 	%rd6, %rd1, %rd14;
	not.pred 	%p56, %p55;
	@%p56 bra 	$L__BB0_28;
	ld.global.f32 	%f62, [%rd5];
	ld.global.f32 	%f63, [%rd6];
	fma.rn.f32 	%f81, %f62, %f63, %f81;
$L__BB0_28:
	add.s32 	%r70, %r17, 1;
	setp.gt.s32 	%p57, %r70, -1;
	setp.lt.s32 	%p58, %r70, %r28;
	and.pred  	%p59, %p57, %p58;
	and.pred  	%p60, %p1, %p59;
	not.pred 	%p61, %p60;
	@%p61 bra 	$L__BB0_30;
	ld.global.f32 	%f64, [%rd5+4];
	ld.global.f32 	%f65, [%rd6+4];
	fma.rn.f32 	%f81, %f64, %f65, %f81;
$L__BB0_30:
	add.s32 	%r71, %r17, 2;
	setp.gt.s32 	%p62, %r71, -1;
	setp.lt.s32 	%p63, %r71, %r28;
	and.pred  	%p64, %p62, %p63;
	and.pred  	%p65, %p1, %p64;
	not.pred 	%p66, %p65;
	@%p66 bra 	$L__BB0_32;
	ld.global.f32 	%f66, [%rd5+8];
	ld.global.f32 	%f67, [%rd6+8];
	fma.rn.f32 	%f81, %f66, %f67, %f81;
$L__BB0_32:
	add.s32 	%r72, %r17, 3;
	setp.gt.s32 	%p67, %r72, -1;
	setp.lt.s32 	%p68, %r72, %r28;
	and.pred  	%p69, %p67, %p68;
	and.pred  	%p70, %p1, %p69;
	not.pred 	%p71, %p70;
	@%p71 bra 	$L__BB0_34;
	ld.global.f32 	%f68, [%rd5+12];
	ld.global.f32 	%f69, [%rd6+12];
	fma.rn.f32 	%f81, %f68, %f69, %f81;
$L__BB0_34:
	add.s32 	%r88, %r88, 4;
$L__BB0_35:
	and.b32  	%r73, %r30, 3;
	setp.eq.s32 	%p72, %r73, 0;
	@%p72 bra 	$L__BB0_45;
	setp.eq.s32 	%p73, %r73, 1;
	@%p73 bra 	$L__BB0_42;
	add.s32 	%r20, %r6, %r88;
	setp.gt.s32 	%p74, %r20, -1;
	setp.lt.s32 	%p75, %r20, %r28;
	and.pred  	%p76, %p74, %p75;
	and.pred  	%p77, %p1, %p76;
	add.s32 	%r74, %r20, %r11;
	mul.wide.s32 	%rd15, %r74, 4;
	add.s64 	%rd7, %rd2, %rd15;
	not.pred 	%p78, %p77;
	@%p78 bra 	$L__BB0_39;
	ld.global.f32 	%f71, [%rd7];
	add.s32 	%r75, %r88, %r12;
	mul.wide.s32 	%rd16, %r75, 4;
	add.s64 	%rd17, %rd1, %rd16;
	ld.global.f32 	%f72, [%rd17];
	fma.rn.f32 	%f81, %f71, %f72, %f81;
$L__BB0_39:
	add.s32 	%r76, %r20, 1;
	setp.gt.s32 	%p79, %r76, -1;
	setp.lt.s32 	%p80, %r76, %r28;
	and.pred  	%p81, %p79, %p80;
	and.pred  	%p82, %p1, %p81;
	not.pred 	%p83, %p82;
	@%p83 bra 	$L__BB0_41;
	ld.global.f32 	%f73, [%rd7+4];
	add.s32 	%r77, %r88, %r12;
	mul.wide.s32 	%rd18, %r77, 4;
	add.s64 	%rd19, %rd1, %rd18;
	ld.global.f32 	%f74, [%rd19+4];
	fma.rn.f32 	%f81, %f73, %f74, %f81;
$L__BB0_41:
	add.s32 	%r88, %r88, 2;
$L__BB0_42:
	and.b32  	%r78, %r30, 1;
	setp.eq.b32 	%p84, %r78, 1;
	not.pred 	%p85, %p84;
	@%p85 bra 	$L__BB0_45;
	add.s32 	%r23, %r6, %r88;
	setp.gt.s32 	%p86, %r23, -1;
	setp.lt.s32 	%p87, %r23, %r28;
	and.pred  	%p88, %p86, %p87;
	and.pred  	%p89, %p1, %p88;
	not.pred 	%p90, %p89;
	@%p90 bra 	$L__BB0_45;
	add.s32 	%r79, %r23, %r11;
	add.s32 	%r80, %r88, %r12;
	mul.wide.s32 	%rd20, %r79, 4;
	add.s64 	%rd21, %rd2, %rd20;
	ld.global.f32 	%f75, [%rd21];
	mul.wide.s32 	%rd22, %r80, 4;
	add.s64 	%rd23, %rd1, %rd22;
	ld.global.f32 	%f76, [%rd23];
	fma.rn.f32 	%f81, %f75, %f76, %f81;
$L__BB0_45:
	add.s32 	%r85, %r85, 1;
	setp.ne.s32 	%p91, %r85, %r29;
	@%p91 bra 	$L__BB0_5;
	add.s32 	%r84, %r84, 1;
	setp.ne.s32 	%p92, %r84, %r26;
	@%p92 bra 	$L__BB0_4;
$L__BB0_47:
	ld.param.u64 	%rd27, [_Z13conv2d_kernelPKfS0_Pfiiiiiiiiiiii_param_2];
	mad.lo.s32 	%r81, %r2, %r31, %r3;
	mad.lo.s32 	%r82, %r81, %r32, %r4;
	cvta.to.global.u64 	%rd24, %rd27;
	mul.wide.s32 	%rd25, %r82, 4;
	add.s64 	%rd26, %rd24, %rd25;
	st.global.f32 	[%rd26], %f81;
$L__BB0_48:
	ret;

}


// ===== COMPILED SASS (sm_100) =====

	.target	sm_100

	.elftype	@"ET_EXEC"


//--------------------- .note.nv.tkinfo           --------------------------
	.section	.note.nv.tkinfo,"",@"SHT_NOTE"
	.sectionflags	@"SHF_NOTE_NV_TKINFO"
	.tkinfo
        /*0018*/ 	.word	0x00000002
        /*0030*/ 	.string	""
        /*0030*/ 	.string	"ptxas"
        /*0030*/ 	.string	"Cuda compilation tools, release 13.0, V13.0.88"
        /*0030*/ 	.string	"Build cuda_13.0.r13.0/compiler.36424714_0"
        /*0030*/ 	.string	"-arch sm_100 -m 64 "



//--------------------- .note.nv.cuinfo           --------------------------
	.section	.note.nv.cuinfo,"",@"SHT_NOTE"
	.sectionflags	@"SHF_NOTE_NV_CUINFO"
        /*0018*/ 	.short	0x0002
        /*001a*/ 	.short	0x0064
        /*001c*/ 	.short	0x0082
	.zero		2


//--------------------- .nv.info                  --------------------------
	.section	.nv.info,"",@"SHT_CUDA_INFO"
	.align	4


	//----- nvinfo : EIATTR_REGCOUNT
	.align		4
        /*0000*/ 	.byte	0x04, 0x2f
        /*0002*/ 	.short	(.L_1 - .L_0)
	.align		4
.L_0:
        /*0004*/ 	.word	index@(_Z13conv2d_kernelPKfS0_Pfiiiiiiiiiiii)
        /*0008*/ 	.word	0x0000001a


	//----- nvinfo : EIATTR_FRAME_SIZE
	.align		4
.L_1:
        /*000c*/ 	.byte	0x04, 0x11
        /*000e*/ 	.short	(.L_3 - .L_2)
	.align		4
.L_2:
        /*0010*/ 	.word	index@(_Z13conv2d_kernelPKfS0_Pfiiiiiiiiiiii)
        /*0014*/ 	.word	0x00000000


	//----- nvinfo : EIATTR_MIN_STACK_SIZE
	.align		4
.L_3:
        /*0018*/ 	.byte	0x04, 0x12
        /*001a*/ 	.short	(.L_5 - .L_4)
	.align		4
.L_4:
        /*001c*/ 	.word	index@(_Z13conv2d_kernelPKfS0_Pfiiiiiiiiiiii)
        /*0020*/ 	.word	0x00000000
.L_5:


//--------------------- .nv.compat                --------------------------
	.section	.nv.compat,"",@"SHT_CUDA_COMPAT_INFO"
	.align	4
        /*0000*/ 	.byte	0x02, 0x09, 0x00, 0x00, 0x02, 0x02, 0x01, 0x00, 0x02, 0x05, 0x05, 0x00, 0x03, 0x07, 0x01, 0x01
        /*0010*/ 	.byte	0x02, 0x03, 0x00, 0x00, 0x02, 0x06, 0x01, 0x00, 0x04, 0x0b, 0x08, 0x00, 0x09, 0x00, 0x00, 0x00
        /*0020*/ 	.byte	0x00, 0x00, 0x00, 0x00


//--------------------- .nv.info._Z13conv2d_kernelPKfS0_Pfiiiiiiiiiiii --------------------------
	.section	.nv.info._Z13conv2d_kernelPKfS0_Pfiiiiiiiiiiii,"",@"SHT_CUDA_INFO"
	.sectionflags	@""
	.align	4


	//----- nvinfo : EIATTR_CUDA_API_VERSION
	.align		4
        /*0000*/ 	.byte	0x04, 0x37
        /*0002*/ 	.short	(.L_7 - .L_6)
.L_6:
        /*0004*/ 	.word	0x00000082


	//----- nvinfo : EIATTR_KPARAM_INFO
	.align		4
.L_7:
        /*0008*/ 	.byte	0x04, 0x17
        /*000a*/ 	.short	(.L_9 - .L_8)
.L_8:
        /*000c*/ 	.word	0x00000000
        /*0010*/ 	.short	0x000e
        /*0012*/ 	.short	0x0044
        /*0014*/ 	.byte	0x00, 0xf0, 0x11, 0x00


	//----- nvinfo : EIATTR_KPARAM_INFO
	.align		4
.L_9:
        /*0018*/ 	.byte	0x04, 0x17
        /*001a*/ 	.short	(.L_11 - .L_10)
.L_10:
        /*001c*/ 	.word	0x00000000
        /*0020*/ 	.short	0x000d
        /*0022*/ 	.short	0x0040
        /*0024*/ 	.byte	0x00, 0xf0, 0x11, 0x00


	//----- nvinfo : EIATTR_KPARAM_INFO
	.align		4
.L_11:
        /*0028*/ 	.byte	0x04, 0x17
        /*002a*/ 	.short	(.L_13 - .L_12)
.L_12:
        /*002c*/ 	.word	0x00000000
        /*0030*/ 	.short	0x000c
        /*0032*/ 	.short	0x003c
        /*0034*/ 	.byte	0x00, 0xf0, 0x11, 0x00


	//----- nvinfo : EIATTR_KPARAM_INFO
	.align		4
.L_13:
        /*0038*/ 	.byte	0x04, 0x17
        /*003a*/ 	.short	(.L_15 - .L_14)
.L_14:
        /*003c*/ 	.word	0x00000000
        /*0040*/ 	.short	0x000b
        /*0042*/ 	.short	0x0038
        /*0044*/ 	.byte	0x00, 0xf0, 0x11, 0x00


	//----- nvinfo : EIATTR_KPARAM_INFO
	.align		4
.L_15:
        /*0048*/ 	.byte	0x04, 0x17
        /*004a*/ 	.short	(.L_17 - .L_16)
.L_16:
        /*004c*/ 	.word	0x00000000
        /*0050*/ 	.short	0x000a
        /*0052*/ 	.short	0x0034
        /*0054*/ 	.byte	0x00, 0xf0, 0x11, 0x00


	//----- nvinfo : EIATTR_KPARAM_INFO
	.align		4
.L_17:
        /*0058*/ 	.byte	0x04, 0x17
        /*005a*/ 	.short	(.L_19 - .L_18)
.L_18:
        /*005c*/ 	.word	0x00000000
        /*0060*/ 	.short	0x0009
        /*0062*/ 	.short	0x0030
        /*0064*/ 	.byte	0x00, 0xf0, 0x11, 0x00


	//----- nvinfo : EIATTR_KPARAM_INFO
	.align		4
.L_19:
        /*0068*/ 	.byte	0x04, 0x17
        /*006a*/ 	.short	(.L_21 - .L_20)
.L_20:
        /*006c*/ 	.word	0x00000000
        /*0070*/ 	.short	0x0008
        /*0072*/ 	.short	0x002c
        /*0074*/ 	.byte	0x00, 0xf0, 0x11, 0x00


	//----- nvinfo : EIATTR_KPARAM_INFO
	.align		4
.L_21:
        /*0078*/ 	.byte	0x04, 0x17
        /*007a*/ 	.short	(.L_23 - .L_22)
.L_22:
        /*007c*/ 	.word	0x00000000
        /*0080*/ 	.short	0x0007
        /*0082*/ 	.short	0x0028
        /*0084*/ 	.byte	0x00, 0xf0, 0x11, 0x00


	//----- nvinfo : EIATTR_KPARAM_INFO
	.align		4
.L_23:
        /*0088*/ 	.byte	0x04, 0x17
        /*008a*/ 	.short	(.L_25 - .L_24)
.L_24:
        /*008c*/ 	.word	0x00000000
        /*0090*/ 	.short	0x0006
        /*0092*/ 	.short	0x0024
        /*0094*/ 	.byte	0x00, 0xf0, 0x11, 0x00


	//----- nvinfo : EIATTR_KPARAM_INFO
	.align		4
.L_25:
        /*0098*/ 	.byte	0x04, 0x17
        /*009a*/ 	.short	(.L_27 - .L_26)
.L_26:
        /*009c*/ 	.word	0x00000000
        /*00a0*/ 	.short	0x0005
        /*00a2*/ 	.short	0x0020
        /*00a4*/ 	.byte	0x00, 0xf0, 0x11, 0x00


	//----- nvinfo : EIATTR_KPARAM_INFO
	.align		4
.L_27:
        /*00a8*/ 	.byte	0x04, 0x17
        /*00aa*/ 	.short	(.L_29 - .L_28)
.L_28:
        /*00ac*/ 	.word	0x00000000
        /*00b0*/ 	.short	0x0004
        /*00b2*/ 	.short	0x001c
        /*00b4*/ 	.byte	0x00, 0xf0, 0x11, 0x00


	//----- nvinfo : EIATTR_KPARAM_INFO
	.align		4
.L_29:
        /*00b8*/ 	.byte	0x04, 0x17
        /*00ba*/ 	.short	(.L_31 - .L_30)
.L_30:
        /*00bc*/ 	.word	0x00000000
        /*00c0*/ 	.short	0x0003
        /*00c2*/ 	.short	0x0018
        /*00c4*/ 	.byte	0x00, 0xf0, 0x11, 0x00


	//----- nvinfo : EIATTR_KPARAM_INFO
	.align		4
.L_31:
        /*00c8*/ 	.byte	0x04, 0x17
        /*00ca*/ 	.short	(.L_33 - .L_32)
.L_32:
        /*00cc*/ 	.word	0x00000000
        /*00d0*/ 	.short	0x0002
        /*00d2*/ 	.short	0x0010
        /*00d4*/ 	.byte	0x00, 0xf5, 0x21, 0x00


	//----- nvinfo : EIATTR_KPARAM_INFO
	.align		4
.L_33:
        /*00d8*/ 	.byte	0x04, 0x17
        /*00da*/ 	.short	(.L_35 - .L_34)
.L_34:
        /*00dc*/ 	.word	0x00000000
        /*00e0*/ 	.short	0x0001
        /*00e2*/ 	.short	0x0008
        /*00e4*/ 	.byte	0x00, 0xf5, 0x21, 0x00


	//----- nvinfo : EIATTR_KPARAM_INFO
	.align		4
.L_35:
        /*00e8*/ 	.byte	0x04, 0x17
        /*00ea*/ 	.short	(.L_37 - .L_36)
.L_36:
        /*00ec*/ 	.word	0x00000000
        /*00f0*/ 	.short	0x0000
        /*00f2*/ 	.short	0x0000
        /*00f4*/ 	.byte	0x00, 0xf5, 0x21, 0x00


	//----- nvinfo : EIATTR_SPARSE_MMA_MASK
	.align		4
.L_37:
        /*00f8*/ 	.byte	0x03, 0x50
        /*00fa*/ 	.short	0x0000


	//----- nvinfo : EIATTR_MAXREG_COUNT
	.align		4
        /*00fc*/ 	.byte	0x03, 0x1b
        /*00fe*/ 	.short	0x00ff


	//----- nvinfo : EIATTR_MERCURY_ISA_VERSION
	.align		4
        /*0100*/ 	.byte	0x03, 0x5f
        /*0102*/ 	.short	0x0101


	//----- nvinfo : EIATTR_VRC_CTA_INIT_COUNT
	.align		4
        /*0104*/ 	.byte	0x02, 0x4a
	.zero		1
	.zero		1


	//----- nvinfo : EIATTR_EXIT_INSTR_OFFSETS
	.align		4
        /*0108*/ 	.byte	0x04, 0x1c
        /*010a*/ 	.short	(.L_39 - .L_38)


	//   ....[0]....
.L_38:
        /*010c*/ 	.word	0x000000a0


	//   ....[1]....
        /*0110*/ 	.word	0x000010a0


	//----- nvinfo : EIATTR_CRS_STACK_SIZE
	.align		4
.L_39:
        /*0114*/ 	.byte	0x04, 0x1e
        /*0116*/ 	.short	(.L_41 - .L_40)
.L_40:
        /*0118*/ 	.word	0x00000000


	//----- nvinfo : EIATTR_CBANK_PARAM_SIZE
	.align		4
.L_41:
        /*011c*/ 	.byte	0x03, 0x19
        /*011e*/ 	.short	0x0048


	//----- nvinfo : EIATTR_PARAM_CBANK
	.align		4
        /*0120*/ 	.byte	0x04, 0x0a
        /*0122*/ 	.short	(.L_43 - .L_42)
	.align		4
.L_42:
        /*0124*/ 	.word	index@(.nv.constant0._Z13conv2d_kernelPKfS0_Pfiiiiiiiiiiii)
        /*0128*/ 	.short	0x0380
        /*012a*/ 	.short	0x0048


	//----- nvinfo : EIATTR_SW_WAR
	.align		4
.L_43:
        /*012c*/ 	.byte	0x04, 0x36
        /*012e*/ 	.short	(.L_45 - .L_44)
.L_44:
        /*0130*/ 	.word	0x00000008
.L_45:


//--------------------- .nv.callgraph             --------------------------
	.section	.nv.callgraph,"",@"SHT_CUDA_CALLGRAPH"
	.align	4
	.sectionentsize	8
	.align		4
        /*0000*/ 	.word	0x00000000
	.align		4
        /*0004*/ 	.word	0xffffffff
	.align		4
        /*0008*/ 	.word	0x00000000
	.align		4
        /*000c*/ 	.word	0xfffffffe
	.align		4
        /*0010*/ 	.word	0x00000000
	.align		4
        /*0014*/ 	.word	0xfffffffd
	.align		4
        /*0018*/ 	.word	0x00000000
	.align		4
        /*001c*/ 	.word	0xfffffffc


//--------------------- .text._Z13conv2d_kernelPKfS0_Pfiiiiiiiiiiii --------------------------
	.section	.text._Z13conv2d_kernelPKfS0_Pfiiiiiiiiiiii,"ax",@progbits
	.align	128
        .global         _Z13conv2d_kernelPKfS0_Pfiiiiiiiiiiii
        .type           _Z13conv2d_kernelPKfS0_Pfiiiiiiiiiiii,@function
        .size           _Z13conv2d_kernelPKfS0_Pfiiiiiiiiiiii,(.L_x_10 - _Z13conv2d_kernelPKfS0_Pfiiiiiiiiiiii)
        .other          _Z13conv2d_kernelPKfS0_Pfiiiiiiiiiiii,@"STO_CUDA_ENTRY STV_DEFAULT"
_Z13conv2d_kernelPKfS0_Pfiiiiiiiiiiii:
.text._Z13conv2d_kernelPKfS0_Pfiiiiiiiiiiii:
[----:B------:R-:W-:Y:S01]  /*0000*/  LDC R1, c[0x0][0x37c] ;  /* 0x0000df00ff017b82 */ /* 0x000fe20000000800 */
[----:B------:R-:W0:Y:S07]  /*0010*/  S2R R5, SR_TID.X ;  /* 0x0000000000057919 */ /* 0x000e2e0000002100 */
[----:B------:R-:W1:Y:S01]  /*0020*/  LDC.64 R2, c[0x0][0x3b0] ;  /* 0x0000ec00ff027b82 */ /* 0x000e620000000a00 */
[----:B------:R-:W1:Y:S07]  /*0030*/  LDCU UR5, c[0x0][0x39c] ;  /* 0x00007380ff0577ac */ /* 0x000e6e0008000800 */
[----:B------:R-:W0:Y:S08]  /*0040*/  S2UR UR4, SR_CTAID.X ;  /* 0x00000000000479c3 */ /* 0x000e300000002500 */
[----:B------:R-:W0:Y:S01]  /*0050*/  LDC R4, c[0x0][0x360] ;  /* 0x0000d800ff047b82 */ /* 0x000e220000000800 */
[----:B-1----:R-:W-:-:S02]  /*0060*/  IMAD R0, R2, UR5, RZ ;  /* 0x0000000502007c24 */ /* 0x002fc4000f8e02ff */
[----:B0-----:R-:W-:Y:S02]  /*0070*/  IMAD R4, R4, UR4, R5 ;  /* 0x0000000404047c24 */ /* 0x001fe4000f8e0205 */
[----:B------:R-:W-:-:S05]  /*0080*/  IMAD R5, R0, R3, RZ ;  /* 0x0000000300057224 */ /* 0x000fca00078e02ff */
[----:B------:R-:W-:-:S13]  /*0090*/  ISETP.GE.AND P0, PT, R4, R5, PT ;  /* 0x000000050400720c */ /* 0x000fda0003f06270 */
[----:B------:R-:W-:Y:S05]  /*00a0*/  @P0 EXIT ;  /* 0x000000000000094d */ /* 0x000fea0003800000 */
[-C--:B------:R-:W-:Y:S01]  /*00b0*/  IMAD R5, R2, R3.reuse, RZ ;  /* 0x0000000302057224 */ /* 0x080fe200078e02ff */
[----:B------:R-:W-:Y:S01]  /*00c0*/  IABS R13, R3 ;  /* 0x00000003000d7213 */ /* 0x000fe20000000000 */
[----:B------:R-:W0:Y:S03]  /*00d0*/  LDCU UR4, c[0x0][0x398] ;  /* 0x00007300ff0477ac */ /* 0x000e260008000800 */
[-C--:B------:R-:W-:Y:S01]  /*00e0*/  IABS R9, R5.reuse ;  /* 0x0000000500097213 */ /* 0x080fe20000000000 */
[----:B------:R-:W1:Y:S01]  /*00f0*/  LDCU.64 UR10, c[0x0][0x358] ;  /* 0x00006b00ff0a77ac */ /* 0x000e620008000a00 */
[----:B------:R-:W-:Y:S02]  /*0100*/  IABS R8, R5 ;  /* 0x0000000500087213 */ /* 0x000fe40000000000 */
[----:B------:R-:W2:Y:S01]  /*0110*/  I2F.RP R0, R9 ;  /* 0x0000000900007306 */ /* 0x000ea20000209400 */
[----:B0-----:R-:W-:-:S07]  /*0120*/  UISETP.GE.AND UP0, UPT, UR4, 0x1, UPT ;  /* 0x000000010400788c */ /* 0x001fce000bf06270 */
[----:B--2---:R-:W0:Y:S02]  /*0130*/  MUFU.RCP R0, R0 ;  /* 0x0000000000007308 */ /* 0x004e240000001000 */
[----:B0-----:R-:W-:-:S06]  /*0140*/  VIADD R6, R0, 0xffffffe ;  /* 0x0ffffffe00067836 */ /* 0x001fcc0000000000 */
[----:B------:R0:W2:Y:S02]  /*0150*/  F2I.FTZ.U32.TRUNC.NTZ R7, R6 ;  /* 0x0000000600077305 */ /* 0x0000a4000021f000 */
[----:B0-----:R-:W-:Y:S02]  /*0160*/  IMAD.MOV.U32 R6, RZ, RZ, RZ ;  /* 0x000000ffff067224 */ /* 0x001fe400078e00ff */
[----:B--2---:R-:W-:-:S04]  /*0170*/  IMAD.MOV R2, RZ, RZ, -R7 ;  /* 0x000000ffff027224 */ /* 0x004fc800078e0a07 */
[----:B------:R-:W-:Y:S01]  /*0180*/  IMAD R11, R2, R9, RZ ;  /* 0x00000009020b7224 */ /* 0x000fe200078e02ff */
[----:B------:R-:W-:-:S03]  /*0190*/  IABS R2, R4 ;  /* 0x0000000400027213 */ /* 0x000fc60000000000 */
[----:B------:R-:W-:Y:S01]  /*01a0*/  IMAD.HI.U32 R7, R7, R11, R6 ;  /* 0x0000000b07077227 */ /* 0x000fe200078e0006 */
[----:B------:R-:W-:Y:S02]  /*01b0*/  IADD3 R11, PT, PT, RZ, -R8, RZ ;  /* 0x80000008ff0b7210 */ /* 0x000fe40007ffe0ff */
[----:B------:R-:W0:Y:S03]  /*01c0*/  I2F.RP R8, R13 ;  /* 0x0000000d00087306 */ /* 0x000e260000209400 */
[----:B------:R-:W-:-:S04]  /*01d0*/  IMAD.HI.U32 R0, R7, R2, RZ ;  /* 0x0000000207007227 */ /* 0x000fc800078e00ff */
[----:B------:R-:W-:-:S05]  /*01e0*/  IMAD R2, R0, R11, R2 ;  /* 0x0000000b00027224 */ /* 0x000fca00078e0202 */
[----:B------:R-:W-:Y:S01]  /*01f0*/  ISETP.GT.U32.AND P1, PT, R9, R2, PT ;  /* 0x000000020900720c */ /* 0x000fe20003f24070 */
[----:B0-----:R-:W0:-:S12]  /*0200*/  MUFU.RCP R8, R8 ;  /* 0x0000000800087308 */ /* 0x001e180000001000 */
[----:B------:R-:W-:Y:S02]  /*0210*/  @!P1 IMAD.IADD R2, R2, 0x1, -R9 ;  /* 0x0000000102029824 */ /* 0x000fe400078e0a09 */
[----:B------:R-:W-:Y:S01]  /*0220*/  @!P1 VIADD R0, R0, 0x1 ;  /* 0x0000000100009836 */ /* 0x000fe20000000000 */
[----:B------:R-:W-:Y:S02]  /*0230*/  ISETP.NE.AND P1, PT, R5, RZ, PT ;  /* 0x000000ff0500720c */ /* 0x000fe40003f25270 */
[----:B------:R-:W-:Y:S02]  /*0240*/  ISETP.GE.U32.AND P0, PT, R2, R9, PT ;  /* 0x000000090200720c */ /* 0x000fe40003f06070 */
[----:B------:R-:W-:Y:S01]  /*0250*/  LOP3.LUT R2, R4, R5, RZ, 0x3c, !PT ;  /* 0x0000000504027212 */ /* 0x000fe200078e3cff */
[----:B0-----:R-:W-:-:S03]  /*0260*/  VIADD R6, R8, 0xffffffe ;  /* 0x0ffffffe08067836 */ /* 0x001fc60000000000 */
[----:B------:R-:W-:Y:S01]  /*0270*/  ISETP.GE.AND P2, PT, R2, RZ, PT ;  /* 0x000000ff0200720c */ /* 0x000fe20003f46270 */
[----:B------:R0:W2:Y:S06]  /*0280*/  F2I.FTZ.U32.TRUNC.NTZ R7, R6 ;  /* 0x0000000600077305 */ /* 0x0000ac000021f000 */
[----:B------:R-:W-:Y:S01]  /*0290*/  @P0 IADD3 R0, PT, PT, R0, 0x1, RZ ;  /* 0x0000000100000810 */ /* 0x000fe20007ffe0ff */
[----:B0-----:R-:W-:-:S05]  /*02a0*/  IMAD.MOV.U32 R6, RZ, RZ, RZ ;  /* 0x000000ffff067224 */ /* 0x001fca00078e00ff */
[----:B------:R-:W-:Y:S01]  /*02b0*/  @!P2 IMAD.MOV R0, RZ, RZ, -R0 ;  /* 0x000000ffff00a224 */ /* 0x000fe200078e0a00 */
[----:B------:R-:W-:Y:S01]  /*02c0*/  @!P1 LOP3.LUT R0, RZ, R5, RZ, 0x33, !PT ;  /* 0x00000005ff009212 */ /* 0x000fe200078e33ff */
[----:B--2---:R-:W-:-:S03]  /*02d0*/  IMAD.MOV R10, RZ, RZ, -R7 ;  /* 0x000000ffff0a7224 */ /* 0x004fc600078e0a07 */
[----:B------:R-:W-:-:S05]  /*02e0*/  IADD3 R2, PT, PT, -R0, RZ, RZ ;  /* 0x000000ff00027210 */ /* 0x000fca0007ffe1ff */
[----:B------:R-:W-:Y:S02]  /*02f0*/  IMAD R8, R5, R2, R4 ;  /* 0x0000000205087224 */ /* 0x000fe400078e0204 */
[----:B------:R-:W-:-:S03]  /*0300*/  IMAD R5, R10, R13, RZ ;  /* 0x0000000d0a057224 */ /* 0x000fc600078e02ff */
[----:B------:R-:W-:Y:S01]  /*0310*/  IABS R2, R8 ;  /* 0x0000000800027213 */ /* 0x000fe20000000000 */
[----:B------:R-:W-:-:S06]  /*0320*/  IMAD.HI.U32 R6, R7, R5, R6 ;  /* 0x0000000507067227 */ /* 0x000fcc00078e0006 */
[----:B------:R-:W-:-:S04]  /*0330*/  IMAD.HI.U32 R5, R6, R2, RZ ;  /* 0x0000000206057227 */ /* 0x000fc800078e00ff */
[----:B------:R-:W-:-:S04]  /*0340*/  IMAD.MOV R4, RZ, RZ, -R5 ;  /* 0x000000ffff047224 */ /* 0x000fc800078e0a05 */
[----:B------:R-:W-:-:S05]  /*0350*/  IMAD R2, R13, R4, R2 ;  /* 0x000000040d027224 */ /* 0x000fca00078e0202 */
[----:B------:R-:W-:-:S13]  /*0360*/  ISETP.GT.U32.AND P1, PT, R13, R2, PT ;  /* 0x000000020d00720c */ /* 0x000fda0003f24070 */
[-C--:B------:R-:W-:Y:S01]  /*0370*/  @!P1 IADD3 R2, PT, PT, R2, -R13.reuse, RZ ;  /* 0x8000000d02029210 */ /* 0x080fe20007ffe0ff */
[----:B------:R-:W-:Y:S01]  /*0380*/  @!P1 VIADD R5, R5, 0x1 ;  /* 0x0000000105059836 */ /* 0x000fe20000000000 */
[----:B------:R-:W-:Y:S02]  /*0390*/  ISETP.NE.AND P1, PT, R3, RZ, PT ;  /* 0x000000ff0300720c */ /* 0x000fe40003f25270 */
[----:B------:R-:W-:Y:S02]  /*03a0*/  ISETP.GE.U32.AND P0, PT, R2, R13, PT ;  /* 0x0000000d0200720c */ /* 0x000fe40003f06070 */
[----:B------:R-:W-:-:S04]  /*03b0*/  LOP3.LUT R2, R8, R3, RZ, 0x3c, !PT ;  /* 0x0000000308027212 */ /* 0x000fc800078e3cff */
[----:B------:R-:W-:-:S07]  /*03c0*/  ISETP.GE.AND P2, PT, R2, RZ, PT ;  /* 0x000000ff0200720c */ /* 0x000fce0003f46270 */
[----:B------:R-:W-:-:S06]  /*03d0*/  @P0 VIADD R5, R5, 0x1 ;  /* 0x0000000105050836 */ /* 0x000fcc0000000000 */
[----:B------:R-:W-:Y:S02]  /*03e0*/  @!P2 IADD3 R5, PT, PT, -R5, RZ, RZ ;  /* 0x000000ff0505a210 */ /* 0x000fe40007ffe1ff */
[----:B------:R-:W-:-:S05]  /*03f0*/  @!P1 LOP3.LUT R5, RZ, R3, RZ, 0x33, !PT ;  /* 0x00000003ff059212 */ /* 0x000fca00078e33ff */
[----:B------:R-:W-:-:S04]  /*0400*/  IMAD.MOV R4, RZ, RZ, -R5 ;  /* 0x000000ffff047224 */ /* 0x000fc800078e0a05 */
[----:B------:R-:W-:Y:S02]  /*0410*/  IMAD R4, R3, R4, R8 ;  /* 0x0000000403047224 */ /* 0x000fe400078e0208 */
[----:B------:R-:W-:Y:S01]  /*0420*/  IMAD.MOV.U32 R8, RZ, RZ, RZ ;  /* 0x000000ffff087224 */ /* 0x000fe200078e00ff */
[----:B-1----:R-:W-:Y:S06]  /*0430*/  BRA.U !UP0, `(.L_x_0) ;  /* 0x0000000d08007547 */ /* 0x002fec000b800000 */
[----:B------:R-:W0:Y:S01]  /*0440*/  LDCU.64 UR4, c[0x0][0x3a8] ;  /* 0x00007500ff0477ac */ /* 0x000e220008000a00 */
[----:B------:R-:W1:Y:S01]  /*0450*/  LDC.64 R2, c[0x0][0x3b8] ;  /* 0x0000ee00ff027b82 */ /* 0x000e620000000a00 */
[----:B------:R-:W1:Y:S01]  /*0460*/  LDCU.64 UR6, c[0x0][0x3c0] ;  /* 0x00007800ff0677ac */ /* 0x000e620008000a00 */
[----:B0-----:R-:W-:-:S04]  /*0470*/  UISETP.LT.AND UP0, UPT, UR4, UR5, UPT ;  /* 0x000000050400728c */ /* 0x001fc8000bf01270 */
[----:B------:R-:W-:Y:S01]  /*0480*/  USEL UR4, UR4, UR5, UP0 ;  /* 0x0000000504047287 */ /* 0x000fe20008000000 */
[----:B-1----:R-:W-:-:S03]  /*0490*/  IMAD R7, R5, UR6, -R2 ;  /* 0x0000000605077c24 */ /* 0x002fc6000f8e0a02 */
[----:B------:R-:W-:Y:S01]  /*04a0*/  UISETP.GE.AND UP0, UPT, UR4, 0x1, UPT ;  /* 0x000000010400788c */ /* 0x000fe2000bf06270 */
[----:B------:R-:W-:-:S08]  /*04b0*/  IMAD R6, R4, UR7, -R3 ;  /* 0x0000000704067c24 */ /* 0x000fd0000f8e0a03 */
[----:B------:R-:W-:Y:S05]  /*04c0*/  BRA.U !UP0, `(.L_x_0) ;  /* 0x0000000908dc7547 */ /* 0x000fea000b800000 */
[----:B------:R-:W-:Y:S01]  /*04d0*/  HFMA2 R8, -RZ, RZ, 0, 0 ;  /* 0x00000000ff087431 */ /* 0x000fe200000001ff */
[----:B------:R-:W-:Y:S02]  /*04e0*/  ULOP3.LUT UR8, UR5, 0x7, URZ, 0xc0, !UPT ;  /* 0x0000000705087892 */ /* 0x000fe4000f8ec0ff */
[----:B------:R-:W-:Y:S01]  /*04f0*/  ULOP3.LUT UR7, UR5, 0x7ffffff8, URZ, 0xc0, !UPT ;  /* 0x7ffffff805077892 */ /* 0x000fe2000f8ec0ff */
[----:B------:R-:W-:-:S11]  /*0500*/  UMOV UR4, URZ ;  /* 0x000000ff00047c82 */ /* 0x000fd60008000000 */
.L_x_8:
[----:B------:R-:W-:-:S05]  /*0510*/  UMOV UR5, URZ ;  /* 0x000000ff00057c82 */ /* 0x000fca0008000000 */
.L_x_7:
[----:B------:R-:W0:Y:S01]  /*0520*/  LDC.64 R2, c[0x0][0x3a8] ;  /* 0x0000ea00ff027b82 */ /* 0x000e220000000a00 */
[----:B------:R-:W-:Y:S01]  /*0530*/  VIADD R9, R7, UR5 ;  /* 0x0000000507097c36 */ /* 0x000fe20008000000 */
[----:B------:R-:W-:-:S06]  /*0540*/  UMOV UR6, URZ ;  /* 0x000000ff00067c82 */ /* 0x000fcc0008000000 */
[----:B------:R-:W1:Y:S08]  /*0550*/  LDC R11, c[0x0][0x398] ;  /* 0x0000e600ff0b7b82 */ /* 0x000e700000000800 */
[----:B------:R-:W2:Y:S01]  /*0560*/  LDC R12, c[0x0][0x3a0] ;  /* 0x0000e800ff0c7b82 */ /* 0x000ea20000000800 */
[----:B0-----:R-:W-:Y:S01]  /*0570*/  ISETP.GE.U32.AND P1, PT, R3, 0x8, PT ;  /* 0x000000080300780c */ /* 0x001fe20003f26070 */
[----:B-1----:R-:W-:-:S04]  /*0580*/  IMAD R11, R0, R11, UR4 ;  /* 0x00000004000b7e24 */ /* 0x002fc8000f8e020b */
[----:B------:R-:W-:Y:S01]  /*0590*/  IMAD R10, R11, R2, UR5 ;  /* 0x000000050b0a7e24 */ /* 0x000fe2000f8e0202 */
[----:B------:R-:W-:Y:S01]  /*05a0*/  UIADD3 UR5, UPT, UPT, UR5, 0x1, URZ ;  /* 0x0000000105057890 */ /* 0x000fe2000fffe0ff */
[----:B--2---:R-:W-:-:S05]  /*05b0*/  ISETP.GE.AND P0, PT, R9, R12, PT ;  /* 0x0000000c0900720c */ /* 0x004fca0003f06270 */
[----:B------:R-:W-:Y:S01]  /*05c0*/  ISETP.NE.AND P6, PT, R2, UR5, PT ;  /* 0x0000000502007c0c */ /* 0x000fe2000bfc5270 */
[----:B------:R-:W-:Y:S01]  /*05d0*/  IMAD R2, R12, UR4, R9 ;  /* 0x000000040c027c24 */ /* 0x000fe2000f8e0209 */
[----:B------:R-:W-:Y:S01]  /*05e0*/  ISETP.GT.AND P0, PT, R9, -0x1, !P0 ;  /* 0xffffffff0900780c */ /* 0x000fe20004704270 */
[----:B------:R-:W-:-:S12]  /*05f0*/  @!P1 BRA `(.L_x_1) ;  /* 0x0000000400149947 */ /* 0x000fd80003800000 */
[----:B------:R-:W0:Y:S01]  /*0600*/  LDCU UR9, c[0x0][0x3a4] ;  /* 0x00007480ff0977ac */ /* 0x000e220008000800 */
[----:B------:R-:W-:-:S05]  /*0610*/  UMOV UR6, URZ ;  /* 0x000000ff00067c82 */ /* 0x000fca0008000000 */
.L_x_2:
[----:B------:R-:W1:Y:S01]  /*0620*/  LDC R3, c[0x0][0x3ac] ;  /* 0x0000eb00ff037b82 */ /* 0x000e620000000800 */
[----:B------:R-:W-:-:S04]  /*0630*/  VIADD R9, R6, UR6 ;  /* 0x0000000606097c36 */ /* 0x000fc80008000000 */
[C---:B------:R-:W-:Y:S01]  /*0640*/  VIADD R16, R9.reuse, 0x2 ;  /* 0x0000000209107836 */ /* 0x040fe20000000000 */
[C---:B------:R-:W-:Y:S02]  /*0650*/  IADD3 R11, PT, PT, R9.reuse, 0x1, RZ ;  /* 0x00000001090b7810 */ /* 0x040fe40007ffe0ff */
[----:B------:R-:W2:Y:S01]  /*0660*/  LDC.64 R14, c[0x0][0x380] ;  /* 0x0000e000ff0e7b82 */ /* 0x000ea20000000a00 */
[----:B0-----:R-:W-:Y:S02]  /*0670*/  ISETP.GE.AND P2, PT, R9, UR9, PT ;  /* 0x0000000909007c0c */ /* 0x001fe4000bf46270 */
[----:B------:R-:W-:Y:S02]  /*0680*/  ISETP.GE.AND P1, PT, R11, UR9, PT ;  /* 0x000000090b007c0c */ /* 0x000fe4000bf26270 */
[----:B------:R-:W-:Y:S02]  /*0690*/  ISETP.GT.AND P2, PT, R9, -0x1, !P2 ;  /* 0xffffffff0900780c */ /* 0x000fe40005744270 */
[----:B------:R-:W-:Y:S01]  /*06a0*/  ISETP.GT.AND P1, PT, R11, -0x1, !P1 ;  /* 0xffffffff0b00780c */ /* 0x000fe20004f24270 */
[----:B------:R-:W0:Y:S01]  /*06b0*/  LDC.64 R12, c[0x0][0x388] ;  /* 0x0000e200ff0c7b82 */ /* 0x000e220000000a00 */
[----:B------:R-:W-:Y:S01]  /*06c0*/  PLOP3.LUT P2, PT, P0, P2, PT, 0x80, 0x8 ;  /* 0x000000000008781c */ /* 0x000fe20000745070 */
[----:B------:R-:W-:Y:S01]  /*06d0*/  IMAD R11, R2, UR9, R9 ;  /* 0x00000009020b7c24 */ /* 0x000fe2000f8e0209 */
[----:B------:R-:W-:-:S02]  /*06e0*/  ISETP.GE.AND P4, PT, R16, UR9, PT ;  /* 0x0000000910007c0c */ /* 0x000fc4000bf86270 */
[----:B------:R-:W-:Y:S02]  /*06f0*/  PLOP3.LUT P1, PT, P0, P1, PT, 0x80, 0x8 ;  /* 0x000000000008781c */ /* 0x000fe40000723070 */
[----:B------:R-:W-:Y:S01]  /*0700*/  ISETP.GT.AND P4, PT, R16, -0x1, !P4 ;  /* 0xffffffff1000780c */ /* 0x000fe20006784270 */
[----:B-1----:R-:W-:-:S03]  /*0710*/  IMAD R17, R10, R3, UR6 ;  /* 0x000000060a117e24 */ /* 0x002fc6000f8e0203 */
[----:B------:R-:W-:Y:S01]  /*0720*/  PLOP3.LUT P4, PT, P0, P4, PT, 0x80, 0x8 ;  /* 0x000000000008781c */ /* 0x000fe20000789070 */
[----:B--2---:R-:W-:-:S05]  /*0730*/  IMAD.WIDE R14, R11, 0x4, R14 ;  /* 0x000000040b0e7825 */ /* 0x004fca00078e020e */
[----:B------:R-:W2:Y:S01]  /*0740*/  @P2 LDG.E R11, desc[UR10][R14.64] ;  /* 0x0000000a0e0b2981 */ /* 0x000ea2000c1e1900 */
[----:B0-----:R-:W-:-:S06]  /*0750*/  IMAD.WIDE R12, R17, 0x4, R12 ;  /* 0x00000004110c7825 */ /* 0x001fcc00078e020c */
[----:B------:R-:W3:Y:S04]  /*0760*/  @P4 LDG.E R19, desc[UR10][R14.64+0x8] ;  /* 0x0000080a0e134981 */ /* 0x000ee8000c1e1900 */
[----:B------:R-:W2:Y:S04]  /*0770*/  @P2 LDG.E R16, desc[UR10][R12.64] ;  /* 0x0000000a0c102981 */ /* 0x000ea8000c1e1900 */
[----:B------:R-:W4:Y:S04]  /*0780*/  @P1 LDG.E R17, desc[UR10][R14.64+0x4] ;  /* 0x0000040a0e111981 */ /* 0x000f28000c1e1900 */
[----:B------:R-:W4:Y:S04]  /*0790*/  @P1 LDG.E R18, desc[UR10][R12.64+0x4] ;  /* 0x0000040a0c121981 */ /* 0x000f28000c1e1900 */
[----:B------:R-:W3:Y:S01]  /*07a0*/  @P4 LDG.E R20, desc[UR10][R12.64+0x8] ;  /* 0x0000080a0c144981 */ /* 0x000ee2000c1e1900 */
[C---:B------:R-:W-:Y:S01]  /*07b0*/  VIADD R21, R9.reuse, 0x3 ;  /* 0x0000000309157836 */ /* 0x040fe20000000000 */
[----:B------:R-:W-:-:S04]  /*07c0*/  IADD3 R22, PT, PT, R9, 0x4, RZ ;  /* 0x0000000409167810 */ /* 0x000fc80007ffe0ff */
[C---:B------:R-:W-:Y:S02]  /*07d0*/  ISETP.GE.AND P5, PT, R21.reuse, UR9, PT ;  /* 0x0000000915007c0c */ /* 0x040fe4000bfa6270 */
[C---:B------:R-:W-:Y:S02]  /*07e0*/  ISETP.GE.AND P3, PT, R22.reuse, UR9, PT ;  /* 0x0000000916007c0c */ /* 0x040fe4000bf66270 */
[----:B------:R-:W-:Y:S01]  /*07f0*/  ISETP.GT.AND P5, PT, R21, -0x1, !P5 ;  /* 0xffffffff1500780c */ /* 0x000fe20006fa4270 */
[----:B------:R-:W-:Y:S01]  /*0800*/  VIADD R21, R9, 0x5 ;  /* 0x0000000509157836 */ /* 0x000fe20000000000 */
[----:B------:R-:W-:-:S04]  /*0810*/  ISETP.GT.AND P3, PT, R22, -0x1, !P3 ;  /* 0xffffffff1600780c */ /* 0x000fc80005f64270 */
[----:B------:R-:W-:Y:S01]  /*0820*/  PLOP3.LUT P3, PT, P0, P3, PT, 0x80, 0x8 ;  /* 0x000000000008781c */ /* 0x000fe20000767070 */
[----:B--2---:R-:W-:Y:S01]  /*0830*/  @P2 FFMA R8, R11, R16, R8 ;  /* 0x000000100b082223 */ /* 0x004fe20000000008 */
[----:B------:R-:W-:Y:S01]  /*0840*/  VIADD R11, R9, 0x6 ;  /* 0x00000006090b7836 */ /* 0x000fe20000000000 */
[----:B------:R-:W-:-:S10]  /*0850*/  ISETP.GE.AND P2, PT, R21, UR9, PT ;  /* 0x0000000915007c0c */ /* 0x000fd4000bf46270 */
[----:B------:R-:W2:Y:S01]  /*0860*/  @P3 LDG.E R16, desc[UR10][R12.64+0x10] ;  /* 0x0000100a0c103981 */ /* 0x000ea2000c1e1900 */
[----:B----4-:R-:W-:Y:S01]  /*0870*/  @P1 FFMA R8, R17, R18, R8 ;  /* 0x0000001211081223 */ /* 0x010fe20000000008 */
[----:B------:R-:W-:Y:S02]  /*0880*/  PLOP3.LUT P1, PT, P0, P5, PT, 0x80, 0x8 ;  /* 0x000000000008781c */ /* 0x000fe4000072b070 */
[----:B------:R-:W2:Y:S01]  /*0890*/  @P3 LDG.E R17, desc[UR10][R14.64+0x10] ;  /* 0x0000100a0e113981 */ /* 0x000ea2000c1e1900 */
[----:B------:R-:W-:Y:S02]  /*08a0*/  ISETP.GE.AND P5, PT, R11, UR9, PT ;  /* 0x000000090b007c0c */ /* 0x000fe4000bfa6270 */
[----:B------:R-:W-:Y:S02]  /*08b0*/  ISETP.GT.AND P2, PT, R21, -0x1, !P2 ;  /* 0xffffffff1500780c */ /* 0x000fe40005744270 */
[----:B------:R-:W-:Y:S01]  /*08c0*/  IADD3 R9, PT, PT, R9, 0x7, RZ ;  /* 0x0000000709097810 */ /* 0x000fe20007ffe0ff */
[----:B---3--:R-:W-:Y:S01]  /*08d0*/  @P4 FFMA R8, R19, R20, R8 ;  /* 0x0000001413084223 */ /* 0x008fe20000000008 */
[----:B------:R-:W-:-:S02]  /*08e0*/  ISETP.GT.AND P5, PT, R11, -0x1, !P5 ;  /* 0xffffffff0b00780c */ /* 0x000fc40006fa4270 */
[C---:B------:R-:W-:Y:S02]  /*08f0*/  ISETP.GE.AND P4, PT, R9.reuse, UR9, PT ;  /* 0x0000000909007c0c */ /* 0x040fe4000bf86270 */
[----:B------:R-:W-:Y:S01]  /*0900*/  PLOP3.LUT P2, PT, P0, P2, PT, 0x80, 0x8 ;  /* 0x000000000008781c */ /* 0x000fe20000745070 */
[----:B------:R-:W3:Y:S01]  /*0910*/  @P1 LDG.E R11, desc[UR10][R12.64+0xc] ;  /* 0x00000c0a0c0b1981 */ /* 0x000ee2000c1e1900 */
[----:B------:R-:W-:Y:S02]  /*0920*/  ISETP.GT.AND P4, PT, R9, -0x1, !P4 ;  /* 0xffffffff0900780c */ /* 0x000fe40006784270 */
[----:B------:R-:W-:Y:S01]  /*0930*/  PLOP3.LUT P5, PT, P0, P5, PT, 0x80, 0x8 ;  /* 0x000000000008781c */ /* 0x000fe200007ab070 */
[----:B------:R-:W3:Y:S01]  /*0940*/  @P1 LDG.E R9, desc[UR10][R14.64+0xc] ;  /* 0x00000c0a0e091981 */ /* 0x000ee2000c1e1900 */
[----:B------:R-:W-:-:S07]  /*0950*/  PLOP3.LUT P4, PT, P0, P4, PT, 0x80, 0x8 ;  /* 0x000000000008781c */ /* 0x000fce0000789070 */
[----:B------:R-:W4:Y:S04]  /*0960*/  @P2 LDG.E R19, desc[UR10][R14.64+0x14] ;  /* 0x0000140a0e132981 */ /* 0x000f28000c1e1900 */
[----:B------:R-:W4:Y:S04]  /*0970*/  @P2 LDG.E R18, desc[UR10][R12.64+0x14] ;  /* 0x0000140a0c122981 */ /* 0x000f28000c1e1900 */
[----:B------:R-:W5:Y:S04]  /*0980*/  @P5 LDG.E R21, desc[UR10][R14.64+0x18] ;  /* 0x0000180a0e155981 */ /* 0x000f68000c1e1900 */
[----:B------:R-:W5:Y:S04]  /*0990*/  @P5 LDG.E R20, desc[UR10][R12.64+0x18] ;  /* 0x0000180a0c145981 */ /* 0x000f68000c1e1900 */
[----:B------:R-:W5:Y:S04]  /*09a0*/  @P4 LDG.E R23, desc[UR10][R14.64+0x1c] ;  /* 0x00001c0a0e174981 */ /* 0x000f68000c1e1900 */
[----:B------:R-:W5:Y:S01]  /*09b0*/  @P4 LDG.E R22, desc[UR10][R12.64+0x1c] ;  /* 0x00001c0a0c164981 */ /* 0x000f62000c1e1900 */
[----:B------:R-:W-:-:S04]  /*09c0*/  UIADD3 UR6, UPT, UPT, UR6, 0x8, URZ ;  /* 0x0000000806067890 */ /* 0x000fc8000fffe0ff */
[----:B------:R-:W-:Y:S01]  /*09d0*/  UISETP.NE.AND UP0, UPT, UR6, UR7, UPT ;  /* 0x000000070600728c */ /* 0x000fe2000bf05270 */
[----:B---3--:R-:W-:-:S04]  /*09e0*/  @P1 FFMA R8, R9, R11, R8 ;  /* 0x0000000b09081223 */ /* 0x008fc80000000008 */
[----:B--2---:R-:W-:-:S04]  /*09f0*/  @P3 FFMA R8, R17, R16, R8 ;  /* 0x0000001011083223 */ /* 0x004fc80000000008 */
[----:B----4-:R-:W-:-:S04]  /*0a00*/  @P2 FFMA R8, R19, R18, R8 ;  /* 0x0000001213082223 */ /* 0x010fc80000000008 */
[----:B-----5:R-:W-:-:S04]  /*0a10*/  @P5 FFMA R8, R21, R20, R8 ;  /* 0x0000001415085223 */ /* 0x020fc80000000008 */
[----:B------:R-:W-:Y:S01]  /*0a20*/  @P4 FFMA R8, R23, R22, R8 ;  /* 0x0000001617084223 */ /* 0x000fe20000000008 */
[----:B------:R-:W-:Y:S06]  /*0a30*/  BRA.U UP0, `(.L_x_2) ;  /* 0xfffffff900f87547 */ /* 0x000fec000b83ffff */
[----:B------:R-:W-:-:S05]  /*0a40*/  UMOV UR6, UR7 ;  /* 0x0000000700067c82 */ /* 0x000fca0008000000 */
.L_x_1:
[----:B------:R-:W-:-:S09]  /*0a50*/  UISETP.NE.AND UP0, UPT, UR8, URZ, UPT ;  /* 0x000000ff0800728c */ /* 0x000fd2000bf05270 */
[----:B------:R-:W-:Y:S05]  /*0a60*/  BRA.U !UP0, `(.L_x_3) ;  /* 0x0000000508607547 */ /* 0x000fea000b800000 */
[----:B------:R-:W-:Y:S01]  /*0a70*/  UIADD3 UR9, UPT, UPT, UR8, -0x1, URZ ;  /* 0xffffffff08097890 */ /* 0x000fe2000fffe0ff */
[----:B------:R-:W-:-:S03]  /*0a80*/  LOP3.LUT P5, R22, R3, 0x3, RZ, 0xc0, !PT ;  /* 0x0000000303167812 */ /* 0x000fc600078ac0ff */
[----:B------:R-:W-:-:S09]  /*0a90*/  UISETP.GE.U32.AND UP0, UPT, UR9, 0x3, UPT ;  /* 0x000000030900788c */ /* 0x000fd2000bf06070 */
[----:B------:R-:W-:Y:S05]  /*0aa0*/  BRA.U !UP0, `(.L_x_4) ;  /* 0x0000000108907547 */ /* 0x000fea000b800000 */
[----:B------:R-:W0:Y:S01]  /*0ab0*/  LDCU UR9, c[0x0][0x3a4] ;  /* 0x00007480ff0977ac */ /* 0x000e220008000800 */
[----:B------:R-:W1:Y:S01]  /*0ac0*/  LDC.64 R12, c[0x0][0x380] ;  /* 0x0000e000ff0c7b82 */ /* 0x000e620000000a00 */
[----:B------:R-:W-:-:S04]  /*0ad0*/  VIADD R9, R6, UR6 ;  /* 0x0000000606097c36 */ /* 0x000fc80008000000 */
[C---:B------:R-:W-:Y:S01]  /*0ae0*/  VIADD R11, R9.reuse, 0x1 ;  /* 0x00000001090b7836 */ /* 0x040fe20000000000 */
[C---:B------:R-:W-:Y:S01]  /*0af0*/  IADD3 R16, PT, PT, R9.reuse, 0x2, RZ ;  /* 0x0000000209107810 */ /* 0x040fe20007ffe0ff */
[C---:B------:R-:W-:Y:S01]  /*0b00*/  VIADD R17, R9.reuse, 0x3 ;  /* 0x0000000309117836 */ /* 0x040fe20000000000 */
[----:B------:R-:W2:Y:S01]  /*0b10*/  LDC.64 R14, c[0x0][0x388] ;  /* 0x0000e200ff0e7b82 */ /* 0x000ea20000000a00 */
[----:B0-----:R-:W-:Y:S02]  /*0b20*/  ISETP.GE.AND P1, PT, R9, UR9, PT ;  /* 0x0000000909007c0c */ /* 0x001fe4000bf26270 */
[----:B------:R-:W-:Y:S02]  /*0b30*/  ISETP.GE.AND P2, PT, R11, UR9, PT ;  /* 0x000000090b007c0c */ /* 0x000fe4000bf46270 */
[----:B------:R-:W-:Y:S01]  /*0b40*/  ISETP.GT.AND P1, PT, R9, -0x1, !P1 ;  /* 0xffffffff0900780c */ /* 0x000fe20004f24270 */
[----:B------:R-:W-:Y:S01]  /*0b50*/  IMAD R9, R2, UR9, R9 ;  /* 0x0000000902097c24 */ /* 0x000fe2000f8e0209 */
[----:B------:R-:W-:-:S02]  /*0b60*/  ISETP.GE.AND P3, PT, R16, UR9, PT ;  /* 0x0000000910007c0c */ /* 0x000fc4000bf66270 */
[----:B------:R-:W-:Y:S01]  /*0b70*/  ISETP.GT.AND P2, PT, R11, -0x1, !P2 ;  /* 0xffffffff0b00780c */ /* 0x000fe20005744270 */
[----:B------:R-:W-:Y:S01]  /*0b80*/  IMAD R11, R10, R3, UR6 ;  /* 0x000000060a0b7e24 */ /* 0x000fe2000f8e0203 */
[----:B------:R-:W-:Y:S01]  /*0b90*/  PLOP3.LUT P1, PT, P0, P1, PT, 0x80, 0x8 ;  /* 0x000000000008781c */ /* 0x000fe20000723070 */
[----:B-1----:R-:W-:Y:S01]  /*0ba0*/  IMAD.WIDE R12, R9, 0x4, R12 ;  /* 0x00000004090c7825 */ /* 0x002fe200078e020c */
[----:B------:R-:W-:Y:S02]  /*0bb0*/  ISETP.GT.AND P3, PT, R16, -0x1, !P3 ;  /* 0xffffffff1000780c */ /* 0x000fe40005f64270 */
[----:B------:R-:W-:Y:S01]  /*0bc0*/  ISETP.GE.AND P4, PT, R17, UR9, PT ;  /* 0x0000000911007c0c */ /* 0x000fe2000bf86270 */
[----:B--2---:R-:W-:Y:S01]  /*0bd0*/  IMAD.WIDE R14, R11, 0x4, R14 ;  /* 0x000000040b0e7825 */ /* 0x004fe200078e020e */
[----:B------:R-:W-:Y:S02]  /*0be0*/  PLOP3.LUT P2, PT, P0, P2, PT, 0x80, 0x8 ;  /* 0x000000000008781c */ /* 0x000fe40000745070 */
[----:B------:R-:W-:-:S02]  /*0bf0*/  ISETP.GT.AND P4, PT, R17, -0x1, !P4 ;  /* 0xffffffff1100780c */ /* 0x000fc40006784270 */
[----:B------:R-:W-:Y:S02]  /*0c00*/  PLOP3.LUT P3, PT, P0, P3, PT, 0x80, 0x8 ;  /* 0x000000000008781c */ /* 0x000fe40000767070 */
[----:B------:R-:W-:Y:S01]  /*0c10*/  PLOP3.LUT P4, PT, P0, P4, PT, 0x80, 0x8 ;  /* 0x000000000008781c */ /* 0x000fe20000789070 */
[----:B------:R-:W2:Y:S04]  /*0c20*/  @P1 LDG.E R9, desc[UR10][R12.64] ;  /* 0x0000000a0c091981 */ /* 0x000ea8000c1e1900 */
[----:B------:R-:W2:Y:S04]  /*0c30*/  @P1 LDG.E R11, desc[UR10][R14.64] ;  /* 0x0000000a0e0b1981 */ /* 0x000ea8000c1e1900 */
[----:B------:R-:W3:Y:S04]  /*0c40*/  @P2 LDG.E R17, desc[UR10][R12.64+0x4] ;  /* 0x0000040a0c112981 */ /* 0x000ee8000c1e1900 */
[----:B------:R-:W3:Y:S04]  /*0c50*/  @P2 LDG.E R16, desc[UR10][R14.64+0x4] ;  /* 0x0000040a0e102981 */ /* 0x000ee8000c1e1900 */
[----:B------:R-:W4:Y:S04]  /*0c60*/  @P3 LDG.E R19, desc[UR10][R12.64+0x8] ;  /* 0x0000080a0c133981 */ /* 0x000f28000c1e1900 */
[----:B------:R-:W4:Y:S04]  /*0c70*/  @P3 LDG.E R18, desc[UR10][R14.64+0x8] ;  /* 0x0000080a0e123981 */ /* 0x000f28000c1e1900 */
[----:B------:R-:W5:Y:S04]  /*0c80*/  @P4 LDG.E R21, desc[UR10][R12.64+0xc] ;  /* 0x00000c0a0c154981 */ /* 0x000f68000c1e1900 */
[----:B------:R-:W5:Y:S01]  /*0c90*/  @P4 LDG.E R20, desc[UR10][R14.64+0xc] ;  /* 0x00000c0a0e144981 */ /* 0x000f62000c1e1900 */
[----:B------:R-:W-:Y:S01]  /*0ca0*/  UIADD3 UR6, UPT, UPT, UR6, 0x4, URZ ;  /* 0x0000000406067890 */ /* 0x000fe2000fffe0ff */
[----:B--2---:R-:W-:-:S04]  /*0cb0*/  @P1 FFMA R8, R9, R11, R8 ;  /* 0x0000000b09081223 */ /* 0x004fc80000000008 */
[----:B---3--:R-:W-:-:S04]  /*0cc0*/  @P2 FFMA R8, R17, R16, R8 ;  /* 0x0000001011082223 */ /* 0x008fc80000000008 */
[----:B----4-:R-:W-:-:S04]  /*0cd0*/  @P3 FFMA R8, R19, R18, R8 ;  /* 0x0000001213083223 */ /* 0x010fc80000000008 */
[----:B-----5:R-:W-:-:S07]  /*0ce0*/  @P4 FFMA R8, R21, R20, R8 ;  /* 0x0000001415084223 */ /* 0x020fce0000000008 */
.L_x_4:
[----:B------:R-:W-:Y:S05]  /*0cf0*/  @!P5 BRA `(.L_x_3) ;  /* 0x0000000000bcd947 */ /* 0x000fea0003800000 */
[----:B------:R-:W-:Y:S02]  /*0d00*/  ISETP.NE.AND P1, PT, R22, 0x1, PT ;  /* 0x000000011600780c */ /* 0x000fe40003f25270 */
[----:B------:R-:W-:-:S04]  /*0d10*/  LOP3.LUT R9, R3, 0x1, RZ, 0xc0, !PT ;  /* 0x0000000103097812 */ /* 0x000fc800078ec0ff */
[----:B------:R-:W-:-:S07]  /*0d20*/  ISETP.NE.U32.AND P3, PT, R9, 0x1, PT ;  /* 0x000000010900780c */ /* 0x000fce0003f65070 */
[----:B------:R-:W-:Y:S06]  /*0d30*/  @!P1 BRA `(.L_x_5) ;  /* 0x0000000000649947 */ /* 0x000fec0003800000 */
[----:B------:R-:W0:Y:S01]  /*0d40*/  LDCU UR9, c[0x0][0x3a4] ;  /* 0x00007480ff0977ac */ /* 0x000e220008000800 */
[----:B------:R-:W-:Y:S01]  /*0d50*/  VIADD R9, R6, UR6 ;  /* 0x0000000606097c36 */ /* 0x000fe20008000000 */
[----:B------:R-:W1:Y:S04]  /*0d60*/  LDC.64 R14, c[0x0][0x380] ;  /* 0x0000e000ff0e7b82 */ /* 0x000e680000000a00 */
[C---:B------:R-:W-:Y:S02]  /*0d70*/  IADD3 R11, PT, PT, R9.reuse, 0x1, RZ ;  /* 0x00000001090b7810 */ /* 0x040fe40007ffe0ff */
[----:B0-----:R-:W-:Y:S02]  /*0d80*/  ISETP.GE.AND P1, PT, R9, UR9, PT ;  /* 0x0000000909007c0c */ /* 0x001fe4000bf26270 */
[----:B------:R-:W-:-:S02]  /*0d90*/  ISETP.GE.AND P2, PT, R11, UR9, PT ;  /* 0x000000090b007c0c */ /* 0x000fc4000bf46270 */
[----:B------:R-:W-:Y:S01]  /*0da0*/  ISETP.GT.AND P1, PT, R9, -0x1, !P1 ;  /* 0xffffffff0900780c */ /* 0x000fe20004f24270 */
[----:B------:R-:W-:Y:S01]  /*0db0*/  IMAD R9, R2, UR9, R9 ;  /* 0x0000000902097c24 */ /* 0x000fe2000f8e0209 */
[----:B------:R-:W-:Y:S02]  /*0dc0*/  ISETP.GT.AND P2, PT, R11, -0x1, !P2 ;  /* 0xffffffff0b00780c */ /* 0x000fe40005744270 */
[----:B------:R-:W-:Y:S01]  /*0dd0*/  PLOP3.LUT P1, PT, P0, P1, PT, 0x80, 0x8 ;  /* 0x000000000008781c */ /* 0x000fe20000723070 */
[----:B-1----:R-:W-:Y:S01]  /*0de0*/  IMAD.WIDE R14, R9, 0x4, R14 ;  /* 0x00000004090e7825 */ /* 0x002fe200078e020e */
[----:B------:R-:W-:-:S11]  /*0df0*/  PLOP3.LUT P2, PT, P0, P2, PT, 0x80, 0x8 ;  /* 0x000000000008781c */ /* 0x000fd60000745070 */
[----:B------:R-:W0:Y:S01]  /*0e00*/  @P1 LDC.64 R16, c[0x0][0x388] ;  /* 0x0000e200ff101b82 */ /* 0x000e220000000a00 */
[----:B------:R-:W-:Y:S01]  /*0e10*/  @P1 IMAD R11, R10, R3, UR6 ;  /* 0x000000060a0b1e24 */ /* 0x000fe2000f8e0203 */
[----:B------:R-:W2:Y:S06]  /*0e20*/  @P1 LDG.E R9, desc[UR10][R14.64] ;  /* 0x0000000a0e091981 */ /* 0x000eac000c1e1900 */
[----:B------:R-:W1:Y:S01]  /*0e30*/  @P2 LDC.64 R12, c[0x0][0x388] ;  /* 0x0000e200ff0c2b82 */ /* 0x000e620000000a00 */
[----:B0-----:R-:W-:-:S04]  /*0e40*/  @P1 IMAD.WIDE R16, R11, 0x4, R16 ;  /* 0x000000040b101825 */ /* 0x001fc800078e0210 */
[----:B------:R-:W-:Y:S02]  /*0e50*/  @P2 IMAD R11, R10, R3, UR6 ;  /* 0x000000060a0b2e24 */ /* 0x000fe4000f8e0203 */
[----:B------:R-:W2:Y:S02]  /*0e60*/  @P1 LDG.E R16, desc[UR10][R16.64] ;  /* 0x0000000a10101981 */ /* 0x000ea4000c1e1900 */
[----:B-1----:R-:W-:Y:S02]  /*0e70*/  @P2 IMAD.WIDE R12, R11, 0x4, R12 ;  /* 0x000000040b0c2825 */ /* 0x002fe400078e020c */
[----:B------:R-:W3:Y:S04]  /*0e80*/  @P2 LDG.E R11, desc[UR10][R14.64+0x4] ;  /* 0x0000040a0e0b2981 */ /* 0x000ee8000c1e1900 */
[----:B------:R-:W3:Y:S01]  /*0e90*/  @P2 LDG.E R12, desc[UR10][R12.64+0x4] ;  /* 0x0000040a0c0c2981 */ /* 0x000ee2000c1e1900 */
[----:B------:R-:W-:Y:S01]  /*0ea0*/  UIADD3 UR6, UPT, UPT, UR6, 0x2, URZ ;  /* 0x0000000206067890 */ /* 0x000fe2000fffe0ff */
[----:B--2---:R-:W-:-:S04]  /*0eb0*/  @P1 FFMA R8, R9, R16, R8 ;  /* 0x0000001009081223 */ /* 0x004fc80000000008 */
[----:B---3--:R-:W-:-:S07]  /*0ec0*/  @P2 FFMA R8, R11, R12, R8 ;  /* 0x0000000c0b082223 */ /* 0x008fce0000000008 */
.L_x_5:
[----:B------:R-:W-:Y:S05]  /*0ed0*/  @P3 BRA `(.L_x_3) ;  /* 0x0000000000443947 */ /* 0x000fea0003800000 */
[----:B------:R-:W0:Y:S01]  /*0ee0*/  LDCU UR9, c[0x0][0x3a4] ;  /* 0x00007480ff0977ac */ /* 0x000e220008000800 */
[----:B------:R-:W-:Y:S01]  /*0ef0*/  VIADD R9, R6, UR6 ;  /* 0x0000000606097c36 */ /* 0x000fe20008000000 */
[----:B------:R-:W-:Y:S04]  /*0f00*/  BSSY.RECONVERGENT B0, `(.L_x_3) ;  /* 0x000000e000007945 */ /* 0x000fe80003800200 */
[----:B0-----:R-:W-:-:S04]  /*0f10*/  ISETP.GE.AND P1, PT, R9, UR9, PT ;  /* 0x0000000909007c0c */ /* 0x001fc8000bf26270 */
[----:B------:R-:W-:-:S04]  /*0f20*/  ISETP.GT.AND P1, PT, R9, -0x1, !P1 ;  /* 0xffffffff0900780c */ /* 0x000fc80004f24270 */
[----:B------:R-:W-:-:S13]  /*0f30*/  PLOP3.LUT P1, PT, P0, P1, PT, 0x80, 0x8 ;  /* 0x000000000008781c */ /* 0x000fda0000723070 */
[----:B------:R-:W-:Y:S05]  /*0f40*/  @!P1 BRA `(.L_x_6) ;  /* 0x0000000000249947 */ /* 0x000fea0003800000 */
[----:B------:R-:W0:Y:S01]  /*0f50*/  LDC.64 R14, c[0x0][0x380] ;  /* 0x0000e000ff0e7b82 */ /* 0x000e220000000a00 */
[----:B------:R-:W-:Y:S02]  /*0f60*/  IMAD R9, R2, UR9, R9 ;  /* 0x0000000902097c24 */ /* 0x000fe4000f8e0209 */
[----:B------:R-:W-:-:S05]  /*0f70*/  IMAD R11, R10, R3, UR6 ;  /* 0x000000060a0b7e24 */ /* 0x000fca000f8e0203 */
[----:B------:R-:W1:Y:S01]  /*0f80*/  LDC.64 R12, c[0x0][0x388] ;  /* 0x0000e200ff0c7b82 */ /* 0x000e620000000a00 */
[----:B0-----:R-:W-:-:S06]  /*0f90*/  IMAD.WIDE R2, R9, 0x4, R14 ;  /* 0x0000000409027825 */ /* 0x001fcc00078e020e */
[----:B------:R-:W2:Y:S01]  /*0fa0*/  LDG.E R3, desc[UR10][R2.64] ;  /* 0x0000000a02037981 */ /* 0x000ea2000c1e1900 */
[----:B-1----:R-:W-:-:S06]  /*0fb0*/  IMAD.WIDE R12, R11, 0x4, R12 ;  /* 0x000000040b0c7825 */ /* 0x002fcc00078e020c */
[----:B------:R-:W2:Y:S02]  /*0fc0*/  LDG.E R12, desc[UR10][R12.64] ;  /* 0x0000000a0c0c7981 */ /* 0x000ea4000c1e1900 */
[----:B--2---:R-:W-:-:S07]  /*0fd0*/  FFMA R8, R3, R12, R8 ;  /* 0x0000000c03087223 */ /* 0x004fce0000000008 */
.L_x_6:
[----:B------:R-:W-:Y:S05]  /*0fe0*/  BSYNC.RECONVERGENT B0 ;  /* 0x0000000000007941 */ /* 0x000fea0003800200 */
.L_x_3:
[----:B------:R-:W-:Y:S05]  /*0ff0*/  @P6 BRA `(.L_x_7) ;  /* 0xfffffff400486947 */ /* 0x000fea000383ffff */
[----:B------:R-:W0:Y:S01]  /*1000*/  LDCU UR5, c[0x0][0x398] ;  /* 0x00007300ff0577ac */ /* 0x000e220008000800 */
[----:B------:R-:W-:-:S04]  /*1010*/  UIADD3 UR4, UPT, UPT, UR4, 0x1, URZ ;  /* 0x0000000104047890 */ /* 0x000fc8000fffe0ff */
[----:B0-----:R-:W-:-:S09]  /*1020*/  UISETP.NE.AND UP0, UPT, UR4, UR5, UPT ;  /* 0x000000050400728c */ /* 0x001fd2000bf05270 */
[----:B------:R-:W-:Y:S05]  /*1030*/  BRA.U UP0, `(.L_x_8) ;  /* 0xfffffff500347547 */ /* 0x000fea000b83ffff */
.L_x_0:
[----:B------:R-:W0:Y:S01]  /*1040*/  LDCU.64 UR12, c[0x0][0x3b0] ;  /* 0x00007600ff0c77ac */ /* 0x000e220008000a00 */
[----:B------:R-:W1:Y:S01]  /*1050*/  LDC.64 R2, c[0x0][0x390] ;  /* 0x0000e400ff027b82 */ /* 0x000e620000000a00 */
[----:B0-----:R-:W-:-:S04]  /*1060*/  IMAD R5, R0, UR12, R5 ;  /* 0x0000000c00057c24 */ /* 0x001fc8000f8e0205 */
[----:B------:R-:W-:-:S04]  /*1070*/  IMAD R5, R5, UR13, R4 ;  /* 0x0000000d05057c24 */ /* 0x000fc8000f8e0204 */
[----:B-1----:R-:W-:-:S05]  /*1080*/  IMAD.WIDE R2, R5, 0x4, R2 ;  /* 0x0000000405027825 */ /* 0x002fca00078e0202 */
[----:B------:R-:W-:Y:S01]  /*1090*/  STG.E desc[UR10][R2.64], R8 ;  /* 0x0000000802007986 */ /* 0x000fe2000c10190a */
[----:B------:R-:W-:Y:S05]  /*10a0*/  EXIT ;  /* 0x000000000000794d */ /* 0x000fea0003800000 */
.L_x_9:
[----:B------:R-:W-:-:S00]  /*10b0*/  BRA `(.L_x_9) ;  /* 0xfffffffc00fc7947 */ /* 0x000fc0000383ffff */
[----:B------:R-:W-:-:S00]  /*10c0*/  NOP ;  /* 0x0000000000007918 */ /* 0x000fc00000000000 */
        /* <DEDUP_REMOVED lines=11> */
.L_x_10:


//--------------------- .nv.shared.reserved.0     --------------------------
	.section	.nv.shared.reserved.0,"aw",@nobits
	.weak		__nv_reservedSMEM_offset_0_alias
	.size		__nv_reservedSMEM_offset_0_alias, 0, 64
	.other		__nv_reservedSMEM_offset_0_alias,@"STO_CUDA_RESERVED_SHARED STV_DEFAULT"
__nv_reservedSMEM_offset_0_alias:
	.zero		0
	.zero		64


//--------------------- .nv.constant0._Z13conv2d_kernelPKfS0_Pfiiiiiiiiiiii --------------------------
	.section	.nv.constant0._Z13conv2d_kernelPKfS0_Pfiiiiiiiiiiii,"a",@progbits
	.sectionflags	@""
	.align	4
.nv.constant0._Z13conv2d_kernelPKfS0_Pfiiiiiiiiiiii:
	.zero		968


//--------------------- SYMBOLS --------------------------

	.type		.nv.reservedSmem.offset0,@object
	.size		.nv.reservedSmem.offset0,0x4
